	.headerflags	@"EF_CUDA_TEXMODE_UNIFIED EF_CUDA_64BIT_ADDRESS EF_CUDA_ACCELERATORS EF_CUDA_SM90 EF_CUDA_VIRTUAL_SM(EF_CUDA_SM90)"
	.elftype	@"ET_EXEC"


//--------------------- .nv.info                  --------------------------
	.section	.nv.info,"",@"SHT_CUDA_INFO"
	.align	4


	//----- nvinfo : EIATTR_REGCOUNT
	.align		4
        /*0000*/ 	.byte	0x04, 0x2f
        /*0002*/ 	.short	(.L_1 - .L_0)
	.align		4
.L_0:
        /*0004*/ 	.word	index@(triton_poi_fused_add_native_layer_norm_5)
        /*0008*/ 	.word	0x00000014


	//----- nvinfo : EIATTR_MIN_STACK_SIZE
	.align		4
.L_1:
        /*000c*/ 	.byte	0x04, 0x12
        /*000e*/ 	.short	(.L_3 - .L_2)
	.align		4
.L_2:
        /*0010*/ 	.word	index@(triton_poi_fused_add_native_layer_norm_5)
        /*0014*/ 	.word	0x00000000


	//----- nvinfo : EIATTR_FRAME_SIZE
	.align		4
.L_3:
        /*0018*/ 	.byte	0x04, 0x11
        /*001a*/ 	.short	(.L_5 - .L_4)
	.align		4
.L_4:
        /*001c*/ 	.word	index@(triton_poi_fused_add_native_layer_norm_5)
        /*0020*/ 	.word	0x00000000


	//----- nvinfo : EIATTR_MIN_STACK_SIZE
	.align		4
.L_5:
        /*0024*/ 	.byte	0x04, 0x12
        /*0026*/ 	.short	(.L_7 - .L_6)
	.align		4
.L_6:
        /*0028*/ 	.word	index@(triton_poi_fused_add_native_layer_norm_5)
        /*002c*/ 	.word	0x00000000
.L_7:


//--------------------- .nv.info.triton_poi_fused_add_native_layer_norm_5 --------------------------
	.section	.nv.info.triton_poi_fused_add_native_layer_norm_5,"",@"SHT_CUDA_INFO"
	.sectionflags	@""
	.align	4


	//----- nvinfo : EIATTR_CUDA_API_VERSION
	.align		4
        /*0000*/ 	.byte	0x04, 0x37
        /*0002*/ 	.short	(.L_9 - .L_8)
.L_8:
        /*0004*/ 	.word	0x0000007c


	//----- nvinfo : EIATTR_KPARAM_INFO
	.align		4
.L_9:
        /*0008*/ 	.byte	0x04, 0x17
        /*000a*/ 	.short	(.L_11 - .L_10)
.L_10:
        /*000c*/ 	.word	0x00000000
        /*0010*/ 	.short	0x0004
        /*0012*/ 	.short	0x0020
        /*0014*/ 	.byte	0x00, 0xf0, 0x11, 0x00


	//----- nvinfo : EIATTR_KPARAM_INFO
	.align		4
.L_11:
        /*0018*/ 	.byte	0x04, 0x17
        /*001a*/ 	.short	(.L_13 - .L_12)
.L_12:
        /*001c*/ 	.word	0x00000000
        /*0020*/ 	.short	0x0003
        /*0022*/ 	.short	0x0018
        /*0024*/ 	.byte	0x00, 0xf4, 0x21, 0x00


	//----- nvinfo : EIATTR_KPARAM_INFO
	.align		4
.L_13:
        /*0028*/ 	.byte	0x04, 0x17
        /*002a*/ 	.short	(.L_15 - .L_14)
.L_14:
        /*002c*/ 	.word	0x00000000
        /*0030*/ 	.short	0x0002
        /*0032*/ 	.short	0x0010
        /*0034*/ 	.byte	0x00, 0xf4, 0x21, 0x00


	//----- nvinfo : EIATTR_KPARAM_INFO
	.align		4
.L_15:
        /*0038*/ 	.byte	0x04, 0x17
        /*003a*/ 	.short	(.L_17 - .L_16)
.L_16:
        /*003c*/ 	.word	0x00000000
        /*0040*/ 	.short	0x0001
        /*0042*/ 	.short	0x0008
        /*0044*/ 	.byte	0x00, 0xf4, 0x21, 0x00


	//----- nvinfo : EIATTR_KPARAM_INFO
	.align		4
.L_17:
        /*0048*/ 	.byte	0x04, 0x17
        /*004a*/ 	.short	(.L_19 - .L_18)
.L_18:
        /*004c*/ 	.word	0x00000000
        /*0050*/ 	.short	0x0000
        /*0052*/ 	.short	0x0000
        /*0054*/ 	.byte	0x00, 0xf4, 0x21, 0x00


	//----- nvinfo : EIATTR_SPARSE_MMA_MASK
	.align		4
.L_19:
        /*0058*/ 	.byte	0x03, 0x50
        /*005a*/ 	.short	0x0000


	//----- nvinfo : EIATTR_MAXREG_COUNT
	.align		4
        /*005c*/ 	.byte	0x03, 0x1b
        /*005e*/ 	.short	0x00ff


	//----- nvinfo : EIATTR_EXIT_INSTR_OFFSETS
	.align		4
        /*0060*/ 	.byte	0x04, 0x1c
        /*0062*/ 	.short	(.L_21 - .L_20)


	//   ....[0]....
.L_20:
        /*0064*/ 	.word	0x00000310


	//   ....[1]....
        /*0068*/ 	.word	0x00000340


	//----- nvinfo : EIATTR_REQNTID
	.align		4
.L_21:
        /*006c*/ 	.byte	0x04, 0x10
        /*006e*/ 	.short	(.L_23 - .L_22)
.L_22:
        /*0070*/ 	.word	0x00000020
        /*0074*/ 	.word	0x00000001
        /*0078*/ 	.word	0x00000001


	//----- nvinfo : EIATTR_CBANK_PARAM_SIZE
	.align		4
.L_23:
        /*007c*/ 	.byte	0x03, 0x19
        /*007e*/ 	.short	0x0024


	//----- nvinfo : EIATTR_PARAM_CBANK
	.align		4
        /*0080*/ 	.byte	0x04, 0x0a
        /*0082*/ 	.short	(.L_25 - .L_24)
	.align		4
.L_24:
        /*0084*/ 	.word	index@(.nv.constant0.triton_poi_fused_add_native_layer_norm_5)
        /*0088*/ 	.short	0x0210
        /*008a*/ 	.short	0x0024


	//----- nvinfo : EIATTR_SW_WAR
	.align		4
.L_25:
        /*008c*/ 	.byte	0x04, 0x36
        /*008e*/ 	.short	(.L_27 - .L_26)
.L_26:
        /*0090*/ 	.word	0x00000008
.L_27:


//--------------------- .nv.callgraph             --------------------------
	.section	.nv.callgraph,"",@"SHT_CUDA_CALLGRAPH"
	.align	4
	.sectionentsize	8
	.align		4
        /*0000*/ 	.word	0x00000000
	.align		4
        /*0004*/ 	.word	0xffffffff
	.align		4
        /*0008*/ 	.word	0x00000000
	.align		4
        /*000c*/ 	.word	0xfffffffe
	.align		4
        /*0010*/ 	.word	0x00000000
	.align		4
        /*0014*/ 	.word	0xfffffffd
	.align		4
        /*0018*/ 	.word	0x00000000
	.align		4
        /*001c*/ 	.word	0xfffffffc


//--------------------- .text.triton_poi_fused_add_native_layer_norm_5 --------------------------
	.section	.text.triton_poi_fused_add_native_layer_norm_5,"ax",@progbits
	.align	128
        .global         triton_poi_fused_add_native_layer_norm_5
        .type           triton_poi_fused_add_native_layer_norm_5,@function
        .size           triton_poi_fused_add_native_layer_norm_5,(.L_x_1 - triton_poi_fused_add_native_layer_norm_5)
        .other          triton_poi_fused_add_native_layer_norm_5,@"STO_CUDA_ENTRY STV_DEFAULT"
triton_poi_fused_add_native_layer_norm_5:
.text.triton_poi_fused_add_native_layer_norm_5:
[----:B------:R-:W0:Y:S02]  /*0000*/  LDC R1, c[0x0][0x28] ;  /* 0x00000a00ff017b82 */ /* 0x000e240000000800 */
[----:B------:R-:W1:Y:S01]  /*0010*/  S2R R14, SR_TID.X ;  /* 0x00000000000e7919 */ /* 0x000e620000002100 */
[----:B------:R-:W2:Y:S01]  /*0020*/  LDC.64 R2, c[0x0][0x210] ;  /* 0x00008400ff027b82 */ /* 0x000ea20000000a00 */
[----:B------:R-:W-:Y:S01]  /*0030*/  HFMA2.MMA R13, -RZ, RZ, 0, 0 ;  /* 0x00000000ff0d7435 */ /* 0x000fe200000001ff */
[----:B------:R-:W-:Y:S01]  /*0040*/  CS2R R8, SRZ ;  /* 0x0000000000087805 */ /* 0x000fe2000001ff00 */
[----:B------:R-:W3:Y:S01]  /*0050*/  S2R R11, SR_CTAID.X ;  /* 0x00000000000b7919 */ /* 0x000ee20000002500 */
[----:B------:R-:W-:Y:S01]  /*0060*/  ULDC.64 UR4, c[0x0][0x208] ;  /* 0x0000820000047ab9 */ /* 0x000fe20000000a00 */
[----:B------:R-:W-:-:S03]  /*0070*/  MOV R10, RZ ;  /* 0x000000ff000a7202 */ /* 0x000fc60000000f00 */
[----:B------:R-:W4:Y:S01]  /*0080*/  LDC.64 R4, c[0x0][0x218] ;  /* 0x00008600ff047b82 */ /* 0x000f220000000a00 */
[----:B-1----:R-:W-:-:S04]  /*0090*/  LOP3.LUT R0, R14, 0xf, RZ, 0xc0, !PT ;  /* 0x0000000f0e007812 */ /* 0x002fc800078ec0ff */
[----:B---3--:R-:W-:Y:S01]  /*00a0*/  LEA R11, R11, R0, 0x4 ;  /* 0x000000000b0b7211 */ /* 0x008fe200078e20ff */
[----:B------:R-:W-:-:S03]  /*00b0*/  HFMA2.MMA R0, -RZ, RZ, 0, 0 ;  /* 0x00000000ff007435 */ /* 0x000fc600000001ff */
[C---:B------:R-:W-:Y:S02]  /*00c0*/  ISETP.GE.AND P0, PT, R11.reuse, 0x10, PT ;  /* 0x000000100b00780c */ /* 0x040fe40003f06270 */
[----:B------:R-:W-:-:S05]  /*00d0*/  SHF.L.U32 R7, R11, 0x2, RZ ;  /* 0x000000020b077819 */ /* 0x000fca00000006ff */
[----:B--2---:R-:W-:-:S04]  /*00e0*/  IMAD.WIDE R2, R7, 0x4, R2 ;  /* 0x0000000407027825 */ /* 0x004fc800078e0202 */
[----:B----4-:R-:W-:Y:S01]  /*00f0*/  IMAD.WIDE R4, R7, 0x4, R4 ;  /* 0x0000000407047825 */ /* 0x010fe200078e0204 */
[----:B------:R-:W-:Y:S01]  /*0100*/  CS2R R6, SRZ ;  /* 0x0000000000067805 */ /* 0x000fe2000001ff00 */
[----:B------:R-:W2:Y:S01]  /*0110*/  @!P0 LDG.E.EL R0, desc[UR4][R2.64] ;  /* 0x0000000402008981 */ /* 0x000ea2000c2e1900 */
[----:B------:R-:W-:-:S03]  /*0120*/  MOV R15, RZ ;  /* 0x000000ff000f7202 */ /* 0x000fc60000000f00 */
[----:B------:R-:W3:Y:S04]  /*0130*/  @!P0 LDG.E.EL R9, desc[UR4][R4.64+0x4] ;  /* 0x0000040404098981 */ /* 0x000ee8000c2e1900 */
[----:B------:R-:W3:Y:S04]  /*0140*/  @!P0 LDG.E.EL R6, desc[UR4][R2.64+0x4] ;  /* 0x0000040402068981 */ /* 0x000ee8000c2e1900 */
[----:B------:R-:W2:Y:S04]  /*0150*/  @!P0 LDG.E.EL R7, desc[UR4][R4.64] ;  /* 0x0000000404078981 */ /* 0x000ea8000c2e1900 */
[----:B------:R-:W4:Y:S04]  /*0160*/  @!P0 LDG.E.EL R8, desc[UR4][R2.64+0x8] ;  /* 0x0000080402088981 */ /* 0x000f28000c2e1900 */
[----:B------:R-:W4:Y:S04]  /*0170*/  @!P0 LDG.E.EL R13, desc[UR4][R4.64+0x8] ;  /* 0x00000804040d8981 */ /* 0x000f28000c2e1900 */
[----:B------:R-:W5:Y:S04]  /*0180*/  @!P0 LDG.E.EL R10, desc[UR4][R2.64+0xc] ;  /* 0x00000c04020a8981 */ /* 0x000f68000c2e1900 */
[----:B------:R-:W5:Y:S01]  /*0190*/  @!P0 LDG.E.EL R15, desc[UR4][R4.64+0xc] ;  /* 0x00000c04040f8981 */ /* 0x000f62000c2e1900 */
[----:B------:R-:W-:-:S04]  /*01a0*/  LOP3.LUT P0, RZ, R14, 0x10, RZ, 0xc0, !PT ;  /* 0x000000100eff7812 */ /* 0x000fc8000780c0ff */
[----:B------:R-:W-:Y:S01]  /*01b0*/  ISETP.LT.AND P0, PT, R11, 0x10, !P0 ;  /* 0x000000100b00780c */ /* 0x000fe20004701270 */
[----:B---3--:R-:W-:Y:S01]  /*01c0*/  FADD R17, R9, R6 ;  /* 0x0000000609117221 */ /* 0x008fe20000000000 */
[----:B--2---:R-:W-:Y:S02]  /*01d0*/  FADD R0, R7, R0 ;  /* 0x0000000007007221 */ /* 0x004fe40000000000 */
[----:B------:R-:W1:Y:S01]  /*01e0*/  LDC.64 R6, c[0x0][0x220] ;  /* 0x00008800ff067b82 */ /* 0x000e620000000a00 */
[----:B----4-:R-:W-:Y:S01]  /*01f0*/  FADD R13, R13, R8 ;  /* 0x000000080d0d7221 */ /* 0x010fe20000000000 */
[----:B------:R-:W-:-:S04]  /*0200*/  FADD R8, R0, R17 ;  /* 0x0000001100087221 */ /* 0x000fc80000000000 */
[----:B------:R-:W-:Y:S01]  /*0210*/  FADD R9, R8, R13 ;  /* 0x0000000d08097221 */ /* 0x000fe20000000000 */
[----:B-----5:R-:W-:-:S04]  /*0220*/  FADD R10, R15, R10 ;  /* 0x0000000a0f0a7221 */ /* 0x020fc80000000000 */
[----:B------:R-:W-:Y:S02]  /*0230*/  FADD R12, R10, R9 ;  /* 0x000000090a0c7221 */ /* 0x000fe40000000000 */
[----:B------:R-:W2:Y:S02]  /*0240*/  LDC.64 R8, c[0x0][0x228] ;  /* 0x00008a00ff087b82 */ /* 0x000ea40000000a00 */
[----:B------:R-:W-:-:S04]  /*0250*/  FMUL R15, R12, 0.25 ;  /* 0x3e8000000c0f7820 */ /* 0x000fc80000400000 */
[--C-:B------:R-:W-:Y:S01]  /*0260*/  FADD R17, R17, -R15.reuse ;  /* 0x8000000f11117221 */ /* 0x100fe20000000000 */
[----:B------:R-:W-:-:S03]  /*0270*/  FADD R0, R0, -R15 ;  /* 0x8000000f00007221 */ /* 0x000fc60000000000 */
[----:B------:R-:W-:Y:S01]  /*0280*/  FMUL R17, R17, R17 ;  /* 0x0000001111117220 */ /* 0x000fe20000400000 */
[----:B-1----:R-:W-:-:S04]  /*0290*/  IMAD.WIDE R2, R11, 0x4, R6 ;  /* 0x000000040b027825 */ /* 0x002fc800078e0206 */
[----:B------:R-:W-:Y:S01]  /*02a0*/  FFMA R17, R0, R0, R17 ;  /* 0x0000000000117223 */ /* 0x000fe20000000011 */
[--C-:B------:R-:W-:Y:S01]  /*02b0*/  FADD R0, R13, -R15.reuse ;  /* 0x8000000f0d007221 */ /* 0x100fe20000000000 */
[----:B------:R-:W-:Y:S01]  /*02c0*/  FADD R10, R10, -R15 ;  /* 0x8000000f0a0a7221 */ /* 0x000fe20000000000 */
[----:B------:R1:W-:Y:S02]  /*02d0*/  @P0 STG.E desc[UR4][R2.64], R15 ;  /* 0x0000000f02000986 */ /* 0x0003e4000c101904 */
[----:B------:R-:W-:-:S04]  /*02e0*/  FFMA R17, R0, R0, R17 ;  /* 0x0000000000117223 */ /* 0x000fc80000000011 */
[----:B------:R-:W-:Y:S01]  /*02f0*/  FFMA R17, R10, R10, R17 ;  /* 0x0000000a0a117223 */ /* 0x000fe20000000011 */
[----:B--2---:R-:W-:Y:S01]  /*0300*/  IMAD.WIDE R4, R11, 0x4, R8 ;  /* 0x000000040b047825 */ /* 0x004fe200078e0208 */
[----:B------:R-:W-:Y:S06]  /*0310*/  @!P0 EXIT ;  /* 0x000000000000894d */ /* 0x000fec0003800000 */
[----:B------:R-:W-:-:S05]  /*0320*/  FMUL R17, R17, 0.25 ;  /* 0x3e80000011117820 */ /* 0x000fca0000400000 */
[----:B------:R-:W-:Y:S01]  /*0330*/  STG.E desc[UR4][R4.64], R17 ;  /* 0x0000001104007986 */ /* 0x000fe2000c101904 */
[----:B------:R-:W-:Y:S05]  /*0340*/  EXIT ;  /* 0x000000000000794d */ /* 0x000fea0003800000 */
.L_x_0:
[----:B------:R-:W-:-:S00]  /*0350*/  BRA `(.L_x_0) ;  /* 0xfffffffc00fc7947 */ /* 0x000fc0000383ffff */
[----:B------:R-:W-:-:S00]  /*0360*/  NOP ;  /* 0x0000000000007918 */ /* 0x000fc00000000000 */
        /* <DEDUP_REMOVED lines=9> */
.L_x_1:


//--------------------- .nv.constant0.triton_poi_fused_add_native_layer_norm_5 --------------------------
	.section	.nv.constant0.triton_poi_fused_add_native_layer_norm_5,"a",@progbits
	.sectionflags	@""
	.align	4
.nv.constant0.triton_poi_fused_add_native_layer_norm_5:
	.zero		564
